	.headerflags	@"EF_CUDA_TEXMODE_UNIFIED EF_CUDA_64BIT_ADDRESS EF_CUDA_ACCELERATORS EF_CUDA_SM90 EF_CUDA_VIRTUAL_SM(EF_CUDA_SM90)"
	.elftype	@"ET_EXEC"


//--------------------- .nv.info                  --------------------------
	.section	.nv.info,"",@"SHT_CUDA_INFO"
	.align	4


	//----- nvinfo : EIATTR_REGCOUNT
	.align		4
        /*0000*/ 	.byte	0x04, 0x2f
        /*0002*/ 	.short	(.L_3 - .L_2)
	.align		4
.L_2:
        /*0004*/ 	.word	index@(triton_poi_fused__native_batch_norm_legit_no_training_hardtanh_98)
        /*0008*/ 	.word	0x00000016


	//----- nvinfo : EIATTR_MIN_STACK_SIZE
	.align		4
.L_3:
        /*000c*/ 	.byte	0x04, 0x12
        /*000e*/ 	.short	(.L_5 - .L_4)
	.align		4
.L_4:
        /*0010*/ 	.word	index@(triton_poi_fused__native_batch_norm_legit_no_training_hardtanh_98)
        /*0014*/ 	.word	0x00000000


	//----- nvinfo : EIATTR_FRAME_SIZE
	.align		4
.L_5:
        /*0018*/ 	.byte	0x04, 0x11
        /*001a*/ 	.short	(.L_7 - .L_6)
	.align		4
.L_6:
        /*001c*/ 	.word	index@(triton_poi_fused__native_batch_norm_legit_no_training_hardtanh_98)
        /*0020*/ 	.word	0x00000000


	//----- nvinfo : EIATTR_MIN_STACK_SIZE
	.align		4
.L_7:
        /*0024*/ 	.byte	0x04, 0x12
        /*0026*/ 	.short	(.L_9 - .L_8)
	.align		4
.L_8:
        /*0028*/ 	.word	index@(triton_poi_fused__native_batch_norm_legit_no_training_hardtanh_98)
        /*002c*/ 	.word	0x00000000
.L_9:


//--------------------- .nv.info.triton_poi_fused__native_batch_norm_legit_no_training_hardtanh_98 --------------------------
	.section	.nv.info.triton_poi_fused__native_batch_norm_legit_no_training_hardtanh_98,"",@"SHT_CUDA_INFO"
	.sectionflags	@""
	.align	4


	//----- nvinfo : EIATTR_CUDA_API_VERSION
	.align		4
        /*0000*/ 	.byte	0x04, 0x37
        /*0002*/ 	.short	(.L_11 - .L_10)
.L_10:
        /*0004*/ 	.word	0x0000007c


	//----- nvinfo : EIATTR_KPARAM_INFO
	.align		4
.L_11:
        /*0008*/ 	.byte	0x04, 0x17
        /*000a*/ 	.short	(.L_13 - .L_12)
.L_12:
        /*000c*/ 	.word	0x00000000
        /*0010*/ 	.short	0x0007
        /*0012*/ 	.short	0x0034
        /*0014*/ 	.byte	0x00, 0xf0, 0x11, 0x00


	//----- nvinfo : EIATTR_KPARAM_INFO
	.align		4
.L_13:
        /*0018*/ 	.byte	0x04, 0x17
        /*001a*/ 	.short	(.L_15 - .L_14)
.L_14:
        /*001c*/ 	.word	0x00000000
        /*0020*/ 	.short	0x0006
        /*0022*/ 	.short	0x0030
        /*0024*/ 	.byte	0x00, 0xf0, 0x11, 0x00


	//----- nvinfo : EIATTR_KPARAM_INFO
	.align		4
.L_15:
        /*0028*/ 	.byte	0x04, 0x17
        /*002a*/ 	.short	(.L_17 - .L_16)
.L_16:
        /*002c*/ 	.word	0x00000000
        /*0030*/ 	.short	0x0005
        /*0032*/ 	.short	0x0028
        /*0034*/ 	.byte	0x00, 0xf4, 0x21, 0x00


	//----- nvinfo : EIATTR_KPARAM_INFO
	.align		4
.L_17:
        /*0038*/ 	.byte	0x04, 0x17
        /*003a*/ 	.short	(.L_19 - .L_18)
.L_18:
        /*003c*/ 	.word	0x00000000
        /*0040*/ 	.short	0x0004
        /*0042*/ 	.short	0x0020
        /*0044*/ 	.byte	0x00, 0xf4, 0x21, 0x00


	//----- nvinfo : EIATTR_KPARAM_INFO
	.align		4
.L_19:
        /*0048*/ 	.byte	0x04, 0x17
        /*004a*/ 	.short	(.L_21 - .L_20)
.L_20:
        /*004c*/ 	.word	0x00000000
        /*0050*/ 	.short	0x0003
        /*0052*/ 	.short	0x0018
        /*0054*/ 	.byte	0x00, 0xf4, 0x21, 0x00


	//----- nvinfo : EIATTR_KPARAM_INFO
	.align		4
.L_21:
        /*0058*/ 	.byte	0x04, 0x17
        /*005a*/ 	.short	(.L_23 - .L_22)
.L_22:
        /*005c*/ 	.word	0x00000000
        /*0060*/ 	.short	0x0002
        /*0062*/ 	.short	0x0010
        /*0064*/ 	.byte	0x00, 0xf4, 0x21, 0x00


	//----- nvinfo : EIATTR_KPARAM_INFO
	.align		4
.L_23:
        /*0068*/ 	.byte	0x04, 0x17
        /*006a*/ 	.short	(.L_25 - .L_24)
.L_24:
        /*006c*/ 	.word	0x00000000
        /*0070*/ 	.short	0x0001
        /*0072*/ 	.short	0x0008
        /*0074*/ 	.byte	0x00, 0xf4, 0x21, 0x00


	//----- nvinfo : EIATTR_KPARAM_INFO
	.align		4
.L_25:
        /*0078*/ 	.byte	0x04, 0x17
        /*007a*/ 	.short	(.L_27 - .L_26)
.L_26:
        /*007c*/ 	.word	0x00000000
        /*0080*/ 	.short	0x0000
        /*0082*/ 	.short	0x0000
        /*0084*/ 	.byte	0x00, 0xf4, 0x21, 0x00


	//----- nvinfo : EIATTR_SPARSE_MMA_MASK
	.align		4
.L_27:
        /*0088*/ 	.byte	0x03, 0x50
        /*008a*/ 	.short	0x0000


	//----- nvinfo : EIATTR_MAXREG_COUNT
	.align		4
        /*008c*/ 	.byte	0x03, 0x1b
        /*008e*/ 	.short	0x00ff


	//----- nvinfo : EIATTR_EXIT_INSTR_OFFSETS
	.align		4
        /*0090*/ 	.byte	0x04, 0x1c
        /*0092*/ 	.short	(.L_29 - .L_28)


	//   ....[0]....
.L_28:
        /*0094*/ 	.word	0x000004a0


	//   ....[1]....
        /*0098*/ 	.word	0x000004c0


	//----- nvinfo : EIATTR_REQNTID
	.align		4
.L_29:
        /*009c*/ 	.byte	0x04, 0x10
        /*009e*/ 	.short	(.L_31 - .L_30)
.L_30:
        /*00a0*/ 	.word	0x00000080
        /*00a4*/ 	.word	0x00000001
        /*00a8*/ 	.word	0x00000001


	//----- nvinfo : EIATTR_CBANK_PARAM_SIZE
	.align		4
.L_31:
        /*00ac*/ 	.byte	0x03, 0x19
        /*00ae*/ 	.short	0x0038


	//----- nvinfo : EIATTR_PARAM_CBANK
	.align		4
        /*00b0*/ 	.byte	0x04, 0x0a
        /*00b2*/ 	.short	(.L_33 - .L_32)
	.align		4
.L_32:
        /*00b4*/ 	.word	index@(.nv.constant0.triton_poi_fused__native_batch_norm_legit_no_training_hardtanh_98)
        /*00b8*/ 	.short	0x0210
        /*00ba*/ 	.short	0x0038


	//----- nvinfo : EIATTR_SW_WAR
	.align		4
.L_33:
        /*00bc*/ 	.byte	0x04, 0x36
        /*00be*/ 	.short	(.L_35 - .L_34)
.L_34:
        /*00c0*/ 	.word	0x00000008
.L_35:


//--------------------- .nv.callgraph             --------------------------
	.section	.nv.callgraph,"",@"SHT_CUDA_CALLGRAPH"
	.align	4
	.sectionentsize	8
	.align		4
        /*0000*/ 	.word	0x00000000
	.align		4
        /*0004*/ 	.word	0xffffffff
	.align		4
        /*0008*/ 	.word	0x00000000
	.align		4
        /*000c*/ 	.word	0xfffffffe
	.align		4
        /*0010*/ 	.word	0x00000000
	.align		4
        /*0014*/ 	.word	0xfffffffd
	.align		4
        /*0018*/ 	.word	0x00000000
	.align		4
        /*001c*/ 	.word	0xfffffffc


//--------------------- .nv.constant4             --------------------------
	.section	.nv.constant4,"a",@progbits
	.align	8
	.align		8
.nv.constant4:
        /*0000*/ 	.dword	_$_str
	.align		8
        /*0008*/ 	.dword	_$_str_$_2


//--------------------- .text.triton_poi_fused__native_batch_norm_legit_no_training_hardtanh_98 --------------------------
	.section	.text.triton_poi_fused__native_batch_norm_legit_no_training_hardtanh_98,"ax",@progbits
	.align	128
        .global         triton_poi_fused__native_batch_norm_legit_no_training_hardtanh_98
        .type           triton_poi_fused__native_batch_norm_legit_no_training_hardtanh_98,@function
        .size           triton_poi_fused__native_batch_norm_legit_no_training_hardtanh_98,(.L_x_1 - triton_poi_fused__native_batch_norm_legit_no_training_hardtanh_98)
        .other          triton_poi_fused__native_batch_norm_legit_no_training_hardtanh_98,@"STO_CUDA_ENTRY STV_DEFAULT"
triton_poi_fused__native_batch_norm_legit_no_training_hardtanh_98:
.text.triton_poi_fused__native_batch_norm_legit_no_training_hardtanh_98:
[----:B------:R-:W0:Y:S01]  /*0000*/  LDC R1, c[0x0][0x28] ;  /* 0x00000a00ff017b82 */ /* 0x000e220000000800 */
[----:B------:R-:W1:Y:S07]  /*0010*/  S2R R6, SR_TID.X ;  /* 0x0000000000067919 */ /* 0x000e6e0000002100 */
[----:B------:R-:W2:Y:S01]  /*0020*/  S2UR UR4, SR_CTAID.Y ;  /* 0x00000000000479c3 */ /* 0x000ea20000002600 */
[----:B------:R-:W-:Y:S01]  /*0030*/  IMAD.MOV.U32 R4, RZ, RZ, RZ ;  /* 0x000000ffff047224 */ /* 0x000fe200078e00ff */
[----:B------:R-:W3:Y:S06]  /*0040*/  S2R R11, SR_CTAID.X ;  /* 0x00000000000b7919 */ /* 0x000eec0000002500 */
[----:B------:R-:W4:Y:S08]  /*0050*/  LDC.64 R14, c[0x0][0x220] ;  /* 0x00008800ff0e7b82 */ /* 0x000f300000000a00 */
[----:B------:R-:W5:Y:S01]  /*0060*/  LDC.64 R12, c[0x0][0x210] ;  /* 0x00008400ff0c7b82 */ /* 0x000f620000000a00 */
[----:B--2---:R-:W-:-:S07]  /*0070*/  USHF.L.U32 UR4, UR4, 0x2, URZ ;  /* 0x0000000204047899 */ /* 0x004fce000800063f */
[----:B------:R-:W2:Y:S01]  /*0080*/  LDC.64 R8, c[0x0][0x228] ;  /* 0x00008a00ff087b82 */ /* 0x000ea20000000a00 */
[----:B-1----:R-:W-:-:S04]  /*0090*/  SHF.R.U32.HI R0, RZ, 0x5, R6 ;  /* 0x00000005ff007819 */ /* 0x002fc80000011606 */
[----:B------:R-:W-:-:S04]  /*00a0*/  SGXT.U32 R0, R0, 0x2 ;  /* 0x000000020000781a */ /* 0x000fc80000000000 */
[----:B------:R-:W-:Y:S01]  /*00b0*/  LOP3.LUT R0, R0, UR4, RZ, 0xfc, !PT ;  /* 0x0000000400007c12 */ /* 0x000fe2000f8efcff */
[----:B------:R-:W-:-:S03]  /*00c0*/  ULDC.64 UR4, c[0x0][0x208] ;  /* 0x0000820000047ab9 */ /* 0x000fc60000000a00 */
[C---:B------:R-:W-:Y:S01]  /*00d0*/  ISETP.GE.AND P1, PT, R0.reuse, 0x12c, PT ;  /* 0x0000012c0000780c */ /* 0x040fe20003f26270 */
[----:B------:R-:W-:-:S05]  /*00e0*/  IMAD.HI R2, R0, 0x1b4e81b5, RZ ;  /* 0x1b4e81b500027827 */ /* 0x000fca00078e02ff */
[----:B------:R-:W-:-:S04]  /*00f0*/  SHF.R.U32.HI R3, RZ, 0x1f, R2 ;  /* 0x0000001fff037819 */ /* 0x000fc80000011602 */
[----:B------:R-:W-:-:S05]  /*0100*/  LEA.HI.SX32 R3, R2, R3, 0x1d ;  /* 0x0000000302037211 */ /* 0x000fca00078feaff */
[----:B------:R-:W-:-:S04]  /*0110*/  IMAD R5, R3, -0x4b, R0 ;  /* 0xffffffb503057824 */ /* 0x000fc800078e0200 */
[----:B----4-:R-:W-:-:S05]  /*0120*/  IMAD.WIDE R14, R5, 0x4, R14 ;  /* 0x00000004050e7825 */ /* 0x010fca00078e020e */
[----:B------:R5:W4:Y:S01]  /*0130*/  @!P1 LDG.E.EL R4, desc[UR4][R14.64] ;  /* 0x000000040e049981 */ /* 0x000b22000c2e1900 */
[----:B------:R-:W-:Y:S01]  /*0140*/  SHF.L.U32 R2, R6, 0x1, RZ ;  /* 0x0000000106027819 */ /* 0x000fe200000006ff */
[----:B------:R-:W-:Y:S01]  /*0150*/  IMAD R10, R3, 0x12c0, R5 ;  /* 0x000012c0030a7824 */ /* 0x000fe200078e0205 */
[----:B------:R-:W1:Y:S02]  /*0160*/  LDC.64 R6, c[0x0][0x218] ;  /* 0x00008600ff067b82 */ /* 0x000e640000000a00 */
[----:B------:R-:W-:-:S05]  /*0170*/  LOP3.LUT R2, R2, 0x3e, RZ, 0xc0, !PT ;  /* 0x0000003e02027812 */ /* 0x000fca00078ec0ff */
[----:B---3--:R-:W-:Y:S02]  /*0180*/  IMAD R11, R11, 0x40, R2 ;  /* 0x000000400b0b7824 */ /* 0x008fe400078e0202 */
[----:B------:R-:W3:Y:S02]  /*0190*/  LDC.64 R2, c[0x0][0x230] ;  /* 0x00008c00ff027b82 */ /* 0x000ee40000000a00 */
[C---:B------:R-:W-:Y:S01]  /*01a0*/  IMAD R17, R11.reuse, 0x4b, R10 ;  /* 0x0000004b0b117824 */ /* 0x040fe200078e020a */
[----:B------:R-:W-:Y:S01]  /*01b0*/  ISETP.GE.AND P0, PT, R11, 0x40, PT ;  /* 0x000000400b00780c */ /* 0x000fe20003f06270 */
[----:B------:R-:W-:Y:S02]  /*01c0*/  IMAD.MOV.U32 R10, RZ, RZ, RZ ;  /* 0x000000ffff0a7224 */ /* 0x000fe400078e00ff */
[----:B-----5:R-:W-:Y:S01]  /*01d0*/  IMAD.WIDE R14, R17, 0x4, R12 ;  /* 0x00000004110e7825 */ /* 0x020fe200078e020c */
[----:B------:R-:W-:Y:S02]  /*01e0*/  ISETP.LT.AND P0, PT, R0, 0x12c, !P0 ;  /* 0x0000012c0000780c */ /* 0x000fe40004701270 */
[----:B------:R-:W-:Y:S01]  /*01f0*/  IADD3 R19, R17, 0x4b, RZ ;  /* 0x0000004b11137810 */ /* 0x000fe20007ffe0ff */
[----:B--2---:R-:W-:-:S04]  /*0200*/  IMAD.WIDE R8, R5, 0x4, R8 ;  /* 0x0000000405087825 */ /* 0x004fc800078e0208 */
[----:B------:R-:W-:Y:S01]  /*0210*/  IMAD.WIDE R16, R19, 0x4, R12 ;  /* 0x0000000413107825 */ /* 0x000fe200078e020c */
[----:B------:R-:W-:-:S03]  /*0220*/  CS2R R12, SRZ ;  /* 0x00000000000c7805 */ /* 0x000fc6000001ff00 */
[C---:B-1----:R-:W-:Y:S02]  /*0230*/  IMAD.WIDE R6, R5.reuse, 0x4, R6 ;  /* 0x0000000405067825 */ /* 0x042fe400078e0206 */
[----:B------:R-:W2:Y:S02]  /*0240*/  @P0 LDG.E.EL R10, desc[UR4][R16.64] ;  /* 0x00000004100a0981 */ /* 0x000ea4000c2e1900 */
[----:B---3--:R-:W-:Y:S01]  /*0250*/  IMAD.WIDE R2, R5, 0x4, R2 ;  /* 0x0000000405027825 */ /* 0x008fe200078e0202 */
[----:B------:R-:W-:Y:S01]  /*0260*/  HFMA2.MMA R5, -RZ, RZ, 0, 0 ;  /* 0x00000000ff057435 */ /* 0x000fe200000001ff */
[----:B------:R-:W3:Y:S02]  /*0270*/  @P0 LDG.E.EL R12, desc[UR4][R14.64] ;  /* 0x000000040e0c0981 */ /* 0x000ee4000c2e1900 */
[----:B------:R-:W-:Y:S02]  /*0280*/  IMAD.MOV.U32 R18, RZ, RZ, RZ ;  /* 0x000000ffff127224 */ /* 0x000fe400078e00ff */
[----:B------:R1:W3:Y:S04]  /*0290*/  @!P1 LDG.E.EL R13, desc[UR4][R6.64] ;  /* 0x00000004060d9981 */ /* 0x0002e8000c2e1900 */
[----:B------:R5:W5:Y:S04]  /*02a0*/  @!P1 LDG.E.EL R18, desc[UR4][R2.64] ;  /* 0x0000000402129981 */ /* 0x000b68000c2e1900 */
[----:B------:R2:W5:Y:S01]  /*02b0*/  @!P1 LDG.E.EL R5, desc[UR4][R8.64] ;  /* 0x0000000408059981 */ /* 0x000562000c2e1900 */
[----:B-1----:R-:W-:Y:S01]  /*02c0*/  MOV R6, 0x3e800000 ;  /* 0x3e80000000067802 */ /* 0x002fe20000000f00 */
[----:B------:R-:W-:-:S02]  /*02d0*/  IMAD R11, R0, 0x40, R11 ;  /* 0x00000040000b7824 */ /* 0x000fc400078e020b */
[----:B----4-:R-:W-:-:S04]  /*02e0*/  FADD R4, R4, 9.9999997473787516356e-06 ;  /* 0x3727c5ac04047421 */ /* 0x010fc80000000000 */
[----:B------:R-:W1:Y:S02]  /*02f0*/  MUFU.SQRT R19, R4 ;  /* 0x0000000400137308 */ /* 0x000e640000002000 */
[C---:B-1----:R-:W-:Y:S02]  /*0300*/  FSETP.GT.AND P1, PT, R19.reuse, 8.50705917302346158658e+37, PT ;  /* 0x7e8000001300780b */ /* 0x042fe40003f24000 */
[----:B------:R-:W-:-:S11]  /*0310*/  FSETP.GEU.AND P2, PT, R19, 1.175494350822287508e-38, PT ;  /* 0x008000001300780b */ /* 0x000fd60003f4e000 */
[----:B------:R-:W-:-:S04]  /*0320*/  @P1 FMUL R19, R19, 0.25 ;  /* 0x3e80000013131820 */ /* 0x000fc80000400000 */
[----:B------:R-:W-:-:S06]  /*0330*/  @!P2 FMUL R19, R19, 16777216 ;  /* 0x4b8000001313a820 */ /* 0x000fcc0000400000 */
[----:B------:R-:W5:Y:S01]  /*0340*/  MUFU.RCP R19, R19 ;  /* 0x0000001300137308 */ /* 0x000f620000001000 */
[----:B------:R-:W-:Y:S01]  /*0350*/  FSEL R6, R6, 1, P1 ;  /* 0x3f80000006067808 */ /* 0x000fe20000800000 */
[----:B---3--:R-:W-:-:S04]  /*0360*/  FADD R12, -R13, R12 ;  /* 0x0000000c0d0c7221 */ /* 0x008fc80000000100 */
[----:B------:R-:W-:Y:S01]  /*0370*/  @!P2 FMUL R6, R6, 16777216 ;  /* 0x4b8000000606a820 */ /* 0x000fe20000400000 */
[----:B--2---:R-:W-:-:S03]  /*0380*/  FADD R10, -R13, R10 ;  /* 0x0000000a0d0a7221 */ /* 0x004fc60000000100 */
[----:B-----5:R-:W-:-:S04]  /*0390*/  FMUL R3, R19, R6 ;  /* 0x0000000613037220 */ /* 0x020fc80000400000 */
[-C--:B------:R-:W-:Y:S01]  /*03a0*/  FMUL R7, R12, R3.reuse ;  /* 0x000000030c077220 */ /* 0x080fe20000400000 */
[----:B0-----:R-:W-:Y:S02]  /*03b0*/  FMUL R9, R10, R3 ;  /* 0x000000030a097220 */ /* 0x001fe40000400000 */
[----:B------:R-:W0:Y:S01]  /*03c0*/  LDC.64 R2, c[0x0][0x238] ;  /* 0x00008e00ff027b82 */ /* 0x000e220000000a00 */
[-CC-:B------:R-:W-:Y:S01]  /*03d0*/  FFMA R7, R7, R5.reuse, R18.reuse ;  /* 0x0000000507077223 */ /* 0x180fe20000000012 */
[----:B------:R-:W-:-:S04]  /*03e0*/  FFMA R9, R9, R5, R18 ;  /* 0x0000000509097223 */ /* 0x000fc80000000012 */
[----:B------:R-:W-:Y:S02]  /*03f0*/  FSETP.GTU.AND P1, PT, R7, RZ, PT ;  /* 0x000000ff0700720b */ /* 0x000fe40003f2c000 */
[----:B------:R-:W-:Y:S02]  /*0400*/  FSETP.GTU.AND P2, PT, R9, RZ, PT ;  /* 0x000000ff0900720b */ /* 0x000fe40003f4c000 */
[----:B------:R-:W-:Y:S02]  /*0410*/  FSEL R8, R7, RZ, P1 ;  /* 0x000000ff07087208 */ /* 0x000fe40000800000 */
[----:B------:R-:W-:Y:S02]  /*0420*/  FSEL R9, R9, RZ, P2 ;  /* 0x000000ff09097208 */ /* 0x000fe40001000000 */
[----:B------:R-:W-:Y:S02]  /*0430*/  FSETP.GEU.AND P3, PT, R8, 6, PT ;  /* 0x40c000000800780b */ /* 0x000fe40003f6e000 */
[----:B------:R-:W-:-:S02]  /*0440*/  FSETP.GEU.AND P4, PT, R9, 6, PT ;  /* 0x40c000000900780b */ /* 0x000fc40003f8e000 */
[----:B------:R-:W-:Y:S02]  /*0450*/  FSETP.NAN.AND P1, PT, R8, R8, PT ;  /* 0x000000080800720b */ /* 0x000fe40003f28000 */
[----:B------:R-:W-:Y:S01]  /*0460*/  FSETP.NAN.AND P2, PT, R9, R9, PT ;  /* 0x000000090900720b */ /* 0x000fe20003f48000 */
[----:B0-----:R-:W-:-:S06]  /*0470*/  IMAD.WIDE R2, R11, 0x4, R2 ;  /* 0x000000040b027825 */ /* 0x001fcc00078e0202 */
[----:B------:R-:W-:Y:S02]  /*0480*/  @P3 SEL R8, R8, 0x40c00000, P1 ;  /* 0x40c0000008083807 */ /* 0x000fe40000800000 */
[----:B------:R-:W-:Y:S01]  /*0490*/  @P4 SEL R9, R9, 0x40c00000, P2 ;  /* 0x40c0000009094807 */ /* 0x000fe20001000000 */
[----:B------:R-:W-:Y:S06]  /*04a0*/  @!P0 EXIT ;  /* 0x000000000000894d */ /* 0x000fec0003800000 */
[----:B------:R-:W-:Y:S01]  /*04b0*/  STG.E.64 desc[UR4][R2.64], R8 ;  /* 0x0000000802007986 */ /* 0x000fe2000c101b04 */
[----:B------:R-:W-:Y:S05]  /*04c0*/  EXIT ;  /* 0x000000000000794d */ /* 0x000fea0003800000 */
.L_x_0:
[----:B------:R-:W-:-:S00]  /*04d0*/  BRA `(.L_x_0) ;  /* 0xfffffffc00fc7947 */ /* 0x000fc0000383ffff */
[----:B------:R-:W-:-:S00]  /*04e0*/  NOP ;  /* 0x0000000000007918 */ /* 0x000fc00000000000 */
        /* <DEDUP_REMOVED lines=9> */
.L_x_1:


//--------------------- .nv.global.init           --------------------------
	.section	.nv.global.init,"aw",@progbits
.nv.global.init:
	.type		_$_str,@object
	.size		_$_str,(_$_str_$_2 - _$_str)
_$_str:
        /*0000*/ 	.byte	0x5f, 0x5f, 0x43, 0x55, 0x44, 0x41, 0x5f, 0x46, 0x54, 0x5a, 0x00
	.type		_$_str_$_2,@object
	.size		_$_str_$_2,(.L_1 - _$_str_$_2)
_$_str_$_2:
        /*000b*/ 	.byte	0x5f, 0x5f, 0x43, 0x55, 0x44, 0x41, 0x5f, 0x50, 0x52, 0x45, 0x43, 0x5f, 0x53, 0x51, 0x52, 0x54
        /*001b*/ 	.byte	0x00
.L_1:


//--------------------- .nv.constant0.triton_poi_fused__native_batch_norm_legit_no_training_hardtanh_98 --------------------------
	.section	.nv.constant0.triton_poi_fused__native_batch_norm_legit_no_training_hardtanh_98,"a",@progbits
	.sectionflags	@""
	.align	4
.nv.constant0.triton_poi_fused__native_batch_norm_legit_no_training_hardtanh_98:
	.zero		584
